//
// Generated by NVIDIA NVVM Compiler
//
// Compiler Build ID: CL-36424714
// Cuda compilation tools, release 13.0, V13.0.88
// Based on NVVM 20.0.0
//

.version 9.0
.target sm_100
.address_size 64

	// .globl	_Z8holaCUDAf
.extern .func  (.param .b32 func_retval0) vprintf
(
	.param .b64 vprintf_param_0,
	.param .b64 vprintf_param_1
)
;
.global .align 1 .b8 $str[55] = {72, 111, 108, 97, 44, 32, 115, 111, 121, 32, 101, 108, 32, 104, 105, 108, 111, 32, 37, 100, 32, 100, 101, 108, 32, 98, 108, 111, 113, 117, 101, 32, 37, 100, 32, 99, 111, 110, 32, 118, 97, 108, 111, 114, 32, 112, 105, 32, 45, 62, 32, 37, 102, 10};

.visible .entry _Z8holaCUDAf(
	.param .f32 _Z8holaCUDAf_param_0
)
{
	.local .align 16 .b8 	__local_depot0[16];
	.reg .b64 	%SP;
	.reg .b64 	%SPL;
	.reg .b32 	%r<5>;
	.reg .b32 	%f<2>;
	.reg .b64 	%rd<5>;
	.reg .b64 	%fd<2>;

	mov.u64 	%SPL, __local_depot0;
	cvta.local.u64 	%SP, %SPL;
	ld.param.f32 	%f1, [_Z8holaCUDAf_param_0];
	add.u64 	%rd1, %SP, 0;
	add.u64 	%rd2, %SPL, 0;
	mov.u32 	%r1, %tid.x;
	mov.u32 	%r2, %ctaid.x;
	cvt.f64.f32 	%fd1, %f1;
	st.local.v2.u32 	[%rd2], {%r1, %r2};
	st.local.f64 	[%rd2+8], %fd1;
	mov.u64 	%rd3, $str;
	cvta.global.u64 	%rd4, %rd3;
	{ // callseq 0, 0
	.param .b64 param0;
	st.param.b64 	[param0], %rd4;
	.param .b64 param1;
	st.param.b64 	[param1], %rd1;
	.param .b32 retval0;
	call.uni (retval0), 
	vprintf, 
	(
	param0, 
	param1
	);
	ld.param.b32 	%r3, [retval0];
	} // callseq 0
	ret;

}


// ===== COMPILED SASS (sm_100) =====

	.target	sm_100

	.elftype	@"ET_EXEC"


//--------------------- .note.nv.tkinfo           --------------------------
	.section	.note.nv.tkinfo,"",@"SHT_NOTE"
	.sectionflags	@"SHF_NOTE_NV_TKINFO"
	.tkinfo
        /*0018*/ 	.word	0x00000002
        /*0030*/ 	.string	""
        /*0030*/ 	.string	"ptxas"
        /*0030*/ 	.string	"Cuda compilation tools, release 13.0, V13.0.88"
        /*0030*/ 	.string	"Build cuda_13.0.r13.0/compiler.36424714_0"
        /*0030*/ 	.string	"-arch sm_100 -m 64 "



//--------------------- .note.nv.cuinfo           --------------------------
	.section	.note.nv.cuinfo,"",@"SHT_NOTE"
	.sectionflags	@"SHF_NOTE_NV_CUINFO"
        /*0018*/ 	.short	0x0002
        /*001a*/ 	.short	0x0064
        /*001c*/ 	.short	0x0082
	.zero		2


//--------------------- .nv.info                  --------------------------
	.section	.nv.info,"",@"SHT_CUDA_INFO"
	.align	4


	//----- nvinfo : EIATTR_REGCOUNT
	.align		4
        /*0000*/ 	.byte	0x04, 0x2f
        /*0002*/ 	.short	(.L_2 - .L_1)
	.align		4
.L_1:
        /*0004*/ 	.word	index@(_Z8holaCUDAf)
        /*0008*/ 	.word	0x00000018


	//----- nvinfo : EIATTR_FRAME_SIZE
	.align		4
.L_2:
        /*000c*/ 	.byte	0x04, 0x11
        /*000e*/ 	.short	(.L_4 - .L_3)
	.align		4
.L_3:
        /*0010*/ 	.word	index@(_Z8holaCUDAf)
        /*0014*/ 	.word	0x00000010


	//----- nvinfo : EIATTR_MIN_STACK_SIZE
	.align		4
.L_4:
        /*0018*/ 	.byte	0x04, 0x12
        /*001a*/ 	.short	(.L_6 - .L_5)
	.align		4
.L_5:
        /*001c*/ 	.word	index@(_Z8holaCUDAf)
        /*0020*/ 	.word	0x00000010
.L_6:


//--------------------- .nv.compat                --------------------------
	.section	.nv.compat,"",@"SHT_CUDA_COMPAT_INFO"
	.align	4
        /*0000*/ 	.byte	0x02, 0x09, 0x00, 0x00, 0x02, 0x02, 0x01, 0x00, 0x02, 0x05, 0x05, 0x00, 0x03, 0x07, 0x01, 0x01
        /*0010*/ 	.byte	0x02, 0x03, 0x00, 0x00, 0x02, 0x06, 0x01, 0x00, 0x04, 0x0b, 0x08, 0x00, 0x09, 0x00, 0x00, 0x00
        /*0020*/ 	.byte	0x00, 0x00, 0x00, 0x00


//--------------------- .nv.info._Z8holaCUDAf     --------------------------
	.section	.nv.info._Z8holaCUDAf,"",@"SHT_CUDA_INFO"
	.sectionflags	@""
	.align	4


	//----- nvinfo : EIATTR_CUDA_API_VERSION
	.align		4
        /*0000*/ 	.byte	0x04, 0x37
        /*0002*/ 	.short	(.L_8 - .L_7)
.L_7:
        /*0004*/ 	.word	0x00000082


	//----- nvinfo : EIATTR_KPARAM_INFO
	.align		4
.L_8:
        /*0008*/ 	.byte	0x04, 0x17
        /*000a*/ 	.short	(.L_10 - .L_9)
.L_9:
        /*000c*/ 	.word	0x00000000
        /*0010*/ 	.short	0x0000
        /*0012*/ 	.short	0x0000
        /*0014*/ 	.byte	0x00, 0xf0, 0x11, 0x00


	//----- nvinfo : EIATTR_SPARSE_MMA_MASK
	.align		4
.L_10:
        /*0018*/ 	.byte	0x03, 0x50
        /*001a*/ 	.short	0x0000


	//----- nvinfo : EIATTR_MAXREG_COUNT
	.align		4
        /*001c*/ 	.byte	0x03, 0x1b
        /*001e*/ 	.short	0x00ff


	//----- nvinfo : EIATTR_EXTERNS
	.align		4
        /*0020*/ 	.byte	0x04, 0x0f
        /*0022*/ 	.short	(.L_12 - .L_11)


	//   ....[0]....
	.align		4
.L_11:
        /*0024*/ 	.word	index@(vprintf)


	//----- nvinfo : EIATTR_MERCURY_ISA_VERSION
	.align		4
.L_12:
        /*0028*/ 	.byte	0x03, 0x5f
        /*002a*/ 	.short	0x0101


	//----- nvinfo : EIATTR_VRC_CTA_INIT_COUNT
	.align		4
        /*002c*/ 	.byte	0x02, 0x4a
	.zero		1
	.zero		1


	//----- nvinfo : EIATTR_SYSCALL_OFFSETS
	.align		4
        /*0030*/ 	.byte	0x04, 0x46
        /*0032*/ 	.short	(.L_14 - .L_13)


	//   ....[0]....
.L_13:
        /*0034*/ 	.word	0x00000120


	//----- nvinfo : EIATTR_EXIT_INSTR_OFFSETS
	.align		4
.L_14:
        /*0038*/ 	.byte	0x04, 0x1c
        /*003a*/ 	.short	(.L_16 - .L_15)


	//   ....[0]....
.L_15:
        /*003c*/ 	.word	0x00000130


	//----- nvinfo : EIATTR_CBANK_PARAM_SIZE
	.align		4
.L_16:
        /*0040*/ 	.byte	0x03, 0x19
        /*0042*/ 	.short	0x0004


	//----- nvinfo : EIATTR_PARAM_CBANK
	.align		4
        /*0044*/ 	.byte	0x04, 0x0a
        /*0046*/ 	.short	(.L_18 - .L_17)
	.align		4
.L_17:
        /*0048*/ 	.word	index@(.nv.constant0._Z8holaCUDAf)
        /*004c*/ 	.short	0x0380
        /*004e*/ 	.short	0x0004


	//----- nvinfo : EIATTR_SW_WAR
	.align		4
.L_18:
        /*0050*/ 	.byte	0x04, 0x36
        /*0052*/ 	.short	(.L_20 - .L_19)
.L_19:
        /*0054*/ 	.word	0x00000008
.L_20:


//--------------------- .nv.callgraph             --------------------------
	.section	.nv.callgraph,"",@"SHT_CUDA_CALLGRAPH"
	.align	4
	.sectionentsize	8
	.align		4
        /*0000*/ 	.word	0x00000000
	.align		4
        /*0004*/ 	.word	0xffffffff
	.align		4
        /*0008*/ 	.word	index@(_Z8holaCUDAf)
	.align		4
        /*000c*/ 	.word	index@(vprintf)
	.align		4
        /*0010*/ 	.word	0x00000000
	.align		4
        /*0014*/ 	.word	0xfffffffe
	.align		4
        /*0018*/ 	.word	0x00000000
	.align		4
        /*001c*/ 	.word	0xfffffffd
	.align		4
        /*0020*/ 	.word	0x00000000
	.align		4
        /*0024*/ 	.word	0xfffffffc


//--------------------- .nv.constant4             --------------------------
	.section	.nv.constant4,"a",@progbits
	.align	8
	.align		8
.nv.constant4:
        /*0000*/ 	.dword	vprintf
	.align		8
        /*0008*/ 	.dword	$str


//--------------------- .text._Z8holaCUDAf        --------------------------
	.section	.text._Z8holaCUDAf,"ax",@progbits
	.align	128
        .global         _Z8holaCUDAf
        .type           _Z8holaCUDAf,@function
        .size           _Z8holaCUDAf,(.L_x_2 - _Z8holaCUDAf)
        .other          _Z8holaCUDAf,@"STO_CUDA_ENTRY STV_DEFAULT"
_Z8holaCUDAf:
.text._Z8holaCUDAf:
[----:B------:R-:W0:Y:S01]  /*0000*/  LDC R1, c[0x0][0x37c] ;  /* 0x0000df00ff017b82 */ /* 0x000e220000000800 */
[----:B------:R-:W1:Y:S01]  /*0010*/  LDCU UR4, c[0x0][0x380] ;  /* 0x00007000ff0477ac */ /* 0x000e620008000800 */
[----:B------:R-:W2:Y:S01]  /*0020*/  S2R R10, SR_TID.X ;  /* 0x00000000000a7919 */ /* 0x000ea20000002100 */
[----:B0-----:R-:W-:Y:S01]  /*0030*/  VIADD R1, R1, 0xfffffff0 ;  /* 0xfffffff001017836 */ /* 0x001fe20000000000 */
[----:B------:R-:W-:Y:S01]  /*0040*/  MOV R0, 0x0 ;  /* 0x0000000000007802 */ /* 0x000fe20000000f00 */
[----:B------:R-:W0:Y:S01]  /*0050*/  LDCU.64 UR6, c[0x4][0x8] ;  /* 0x01000100ff0677ac */ /* 0x000e220008000a00 */
[----:B------:R-:W2:Y:S02]  /*0060*/  S2R R11, SR_CTAID.X ;  /* 0x00000000000b7919 */ /* 0x000ea40000002500 */
[----:B------:R3:W4:Y:S01]  /*0070*/  LDC.64 R8, c[0x4][R0] ;  /* 0x0100000000087b82 */ /* 0x0007220000000a00 */
[----:B------:R-:W5:Y:S01]  /*0080*/  LDCU UR5, c[0x0][0x2fc] ;  /* 0x00005f80ff0577ac */ /* 0x000f620008000800 */
[----:B-1----:R-:W1:Y:S01]  /*0090*/  F2F.F64.F32 R2, UR4 ;  /* 0x0000000400027d10 */ /* 0x002e620008201800 */
[----:B------:R-:W3:Y:S01]  /*00a0*/  LDCU UR4, c[0x0][0x2f8] ;  /* 0x00005f00ff0477ac */ /* 0x000ee20008000800 */
[----:B0-----:R-:W-:Y:S01]  /*00b0*/  IMAD.U32 R4, RZ, RZ, UR6 ;  /* 0x00000006ff047e24 */ /* 0x001fe2000f8e00ff */
[----:B------:R-:W-:Y:S01]  /*00c0*/  MOV R5, UR7 ;  /* 0x0000000700057c02 */ /* 0x000fe20008000f00 */
[----:B-1----:R0:W-:Y:S04]  /*00d0*/  STL.64 [R1+0x8], R2 ;  /* 0x0000080201007387 */ /* 0x0021e80000100a00 */
[----:B--2---:R0:W-:Y:S01]  /*00e0*/  STL.64 [R1], R10 ;  /* 0x0000000a01007387 */ /* 0x0041e20000100a00 */
[----:B---3--:R-:W-:-:S05]  /*00f0*/  IADD3 R6, P0, PT, R1, UR4, RZ ;  /* 0x0000000401067c10 */ /* 0x008fca000ff1e0ff */
[----:B-----5:R-:W-:-:S08]  /*0100*/  IMAD.X R7, RZ, RZ, UR5, P0 ;  /* 0x00000005ff077e24 */ /* 0x020fd000080e06ff */
[----:B------:R-:W-:-:S07]  /*0110*/  LEPC R20, `(.L_x_0) ;  /* 0x000000001014794e */ /* 0x000fce0000000000 */
[----:B0---4-:R-:W-:Y:S05]  /*0120*/  CALL.ABS.NOINC R8 ;  /* 0x0000000008007343 */ /* 0x011fea0003c00000 */
.L_x_0:
[----:B------:R-:W-:Y:S05]  /*0130*/  EXIT ;  /* 0x000000000000794d */ /* 0x000fea0003800000 */
.L_x_1:
[----:B------:R-:W-:-:S00]  /*0140*/  BRA `(.L_x_1) ;  /* 0xfffffffc00fc7947 */ /* 0x000fc0000383ffff */
[----:B------:R-:W-:-:S00]  /*0150*/  NOP ;  /* 0x0000000000007918 */ /* 0x000fc00000000000 */
        /* <DEDUP_REMOVED lines=10> */
.L_x_2:


//--------------------- .nv.global.init           --------------------------
	.section	.nv.global.init,"aw",@progbits
.nv.global.init:
	.type		$str,@object
	.size		$str,(.L_0 - $str)
$str:
        /*0000*/ 	.byte	0x48, 0x6f, 0x6c, 0x61, 0x2c, 0x20, 0x73, 0x6f, 0x79, 0x20, 0x65, 0x6c, 0x20, 0x68, 0x69, 0x6c
        /*0010*/ 	.byte	0x6f, 0x20, 0x25, 0x64, 0x20, 0x64, 0x65, 0x6c, 0x20, 0x62, 0x6c, 0x6f, 0x71, 0x75, 0x65, 0x20
        /*0020*/ 	.byte	0x25, 0x64, 0x20, 0x63, 0x6f, 0x6e, 0x20, 0x76, 0x61, 0x6c, 0x6f, 0x72, 0x20, 0x70, 0x69, 0x20
        /*0030*/ 	.byte	0x2d, 0x3e, 0x20, 0x25, 0x66, 0x0a, 0x00
.L_0:


//--------------------- .nv.shared.reserved.0     --------------------------
	.section	.nv.shared.reserved.0,"aw",@nobits
	.weak		__nv_reservedSMEM_offset_0_alias
	.size		__nv_reservedSMEM_offset_0_alias, 0, 64
	.other		__nv_reservedSMEM_offset_0_alias,@"STO_CUDA_RESERVED_SHARED STV_DEFAULT"
__nv_reservedSMEM_offset_0_alias:
	.zero		0
	.zero		64


//--------------------- .nv.constant0._Z8holaCUDAf --------------------------
	.section	.nv.constant0._Z8holaCUDAf,"a",@progbits
	.sectionflags	@""
	.align	4
.nv.constant0._Z8holaCUDAf:
	.zero		900


//--------------------- SYMBOLS --------------------------

	.type		.nv.reservedSmem.offset0,@object
	.size		.nv.reservedSmem.offset0,0x4
	.type		vprintf,@function
